	.headerflags	@"EF_CUDA_TEXMODE_UNIFIED EF_CUDA_64BIT_ADDRESS EF_CUDA_ACCELERATORS EF_CUDA_SM90 EF_CUDA_VIRTUAL_SM(EF_CUDA_SM90)"
	.elftype	@"ET_EXEC"


//--------------------- .nv.info                  --------------------------
	.section	.nv.info,"",@"SHT_CUDA_INFO"
	.align	4


	//----- nvinfo : EIATTR_REGCOUNT
	.align		4
        /*0000*/ 	.byte	0x04, 0x2f
        /*0002*/ 	.short	(.L_1 - .L_0)
	.align		4
.L_0:
        /*0004*/ 	.word	index@(triton_poi_fused__to_copy_add_arange_clamp_mul_sub_58)
        /*0008*/ 	.word	0x0000000a


	//----- nvinfo : EIATTR_MIN_STACK_SIZE
	.align		4
.L_1:
        /*000c*/ 	.byte	0x04, 0x12
        /*000e*/ 	.short	(.L_3 - .L_2)
	.align		4
.L_2:
        /*0010*/ 	.word	index@(triton_poi_fused__to_copy_add_arange_clamp_mul_sub_58)
        /*0014*/ 	.word	0x00000000


	//----- nvinfo : EIATTR_FRAME_SIZE
	.align		4
.L_3:
        /*0018*/ 	.byte	0x04, 0x11
        /*001a*/ 	.short	(.L_5 - .L_4)
	.align		4
.L_4:
        /*001c*/ 	.word	index@(triton_poi_fused__to_copy_add_arange_clamp_mul_sub_58)
        /*0020*/ 	.word	0x00000000


	//----- nvinfo : EIATTR_MIN_STACK_SIZE
	.align		4
.L_5:
        /*0024*/ 	.byte	0x04, 0x12
        /*0026*/ 	.short	(.L_7 - .L_6)
	.align		4
.L_6:
        /*0028*/ 	.word	index@(triton_poi_fused__to_copy_add_arange_clamp_mul_sub_58)
        /*002c*/ 	.word	0x00000000
.L_7:


//--------------------- .nv.info.triton_poi_fused__to_copy_add_arange_clamp_mul_sub_58 --------------------------
	.section	.nv.info.triton_poi_fused__to_copy_add_arange_clamp_mul_sub_58,"",@"SHT_CUDA_INFO"
	.sectionflags	@""
	.align	4


	//----- nvinfo : EIATTR_CUDA_API_VERSION
	.align		4
        /*0000*/ 	.byte	0x04, 0x37
        /*0002*/ 	.short	(.L_9 - .L_8)
.L_8:
        /*0004*/ 	.word	0x0000007c


	//----- nvinfo : EIATTR_KPARAM_INFO
	.align		4
.L_9:
        /*0008*/ 	.byte	0x04, 0x17
        /*000a*/ 	.short	(.L_11 - .L_10)
.L_10:
        /*000c*/ 	.word	0x00000000
        /*0010*/ 	.short	0x0001
        /*0012*/ 	.short	0x0008
        /*0014*/ 	.byte	0x00, 0xf0, 0x11, 0x00


	//----- nvinfo : EIATTR_KPARAM_INFO
	.align		4
.L_11:
        /*0018*/ 	.byte	0x04, 0x17
        /*001a*/ 	.short	(.L_13 - .L_12)
.L_12:
        /*001c*/ 	.word	0x00000000
        /*0020*/ 	.short	0x0000
        /*0022*/ 	.short	0x0000
        /*0024*/ 	.byte	0x00, 0xf4, 0x21, 0x00


	//----- nvinfo : EIATTR_SPARSE_MMA_MASK
	.align		4
.L_13:
        /*0028*/ 	.byte	0x03, 0x50
        /*002a*/ 	.short	0x0000


	//----- nvinfo : EIATTR_MAXREG_COUNT
	.align		4
        /*002c*/ 	.byte	0x03, 0x1b
        /*002e*/ 	.short	0x00ff


	//----- nvinfo : EIATTR_EXIT_INSTR_OFFSETS
	.align		4
        /*0030*/ 	.byte	0x04, 0x1c
        /*0032*/ 	.short	(.L_15 - .L_14)


	//   ....[0]....
.L_14:
        /*0034*/ 	.word	0x00000100


	//   ....[1]....
        /*0038*/ 	.word	0x00000130


	//----- nvinfo : EIATTR_REQNTID
	.align		4
.L_15:
        /*003c*/ 	.byte	0x04, 0x10
        /*003e*/ 	.short	(.L_17 - .L_16)
.L_16:
        /*0040*/ 	.word	0x00000020
        /*0044*/ 	.word	0x00000001
        /*0048*/ 	.word	0x00000001


	//----- nvinfo : EIATTR_CBANK_PARAM_SIZE
	.align		4
.L_17:
        /*004c*/ 	.byte	0x03, 0x19
        /*004e*/ 	.short	0x000c


	//----- nvinfo : EIATTR_PARAM_CBANK
	.align		4
        /*0050*/ 	.byte	0x04, 0x0a
        /*0052*/ 	.short	(.L_19 - .L_18)
	.align		4
.L_18:
        /*0054*/ 	.word	index@(.nv.constant0.triton_poi_fused__to_copy_add_arange_clamp_mul_sub_58)
        /*0058*/ 	.short	0x0210
        /*005a*/ 	.short	0x000c


	//----- nvinfo : EIATTR_SW_WAR
	.align		4
.L_19:
        /*005c*/ 	.byte	0x04, 0x36
        /*005e*/ 	.short	(.L_21 - .L_20)
.L_20:
        /*0060*/ 	.word	0x00000008
.L_21:


//--------------------- .nv.callgraph             --------------------------
	.section	.nv.callgraph,"",@"SHT_CUDA_CALLGRAPH"
	.align	4
	.sectionentsize	8
	.align		4
        /*0000*/ 	.word	0x00000000
	.align		4
        /*0004*/ 	.word	0xffffffff
	.align		4
        /*0008*/ 	.word	0x00000000
	.align		4
        /*000c*/ 	.word	0xfffffffe
	.align		4
        /*0010*/ 	.word	0x00000000
	.align		4
        /*0014*/ 	.word	0xfffffffd
	.align		4
        /*0018*/ 	.word	0x00000000
	.align		4
        /*001c*/ 	.word	0xfffffffc


//--------------------- .text.triton_poi_fused__to_copy_add_arange_clamp_mul_sub_58 --------------------------
	.section	.text.triton_poi_fused__to_copy_add_arange_clamp_mul_sub_58,"ax",@progbits
	.align	128
        .global         triton_poi_fused__to_copy_add_arange_clamp_mul_sub_58
        .type           triton_poi_fused__to_copy_add_arange_clamp_mul_sub_58,@function
        .size           triton_poi_fused__to_copy_add_arange_clamp_mul_sub_58,(.L_x_1 - triton_poi_fused__to_copy_add_arange_clamp_mul_sub_58)
        .other          triton_poi_fused__to_copy_add_arange_clamp_mul_sub_58,@"STO_CUDA_ENTRY STV_DEFAULT"
triton_poi_fused__to_copy_add_arange_clamp_mul_sub_58:
.text.triton_poi_fused__to_copy_add_arange_clamp_mul_sub_58:
[----:B------:R-:W0:Y:S02]  /*0000*/  LDC R1, c[0x0][0x28] ;  /* 0x00000a00ff017b82 */ /* 0x000e240000000800 */
[----:B------:R-:W1:Y:S01]  /*0010*/  S2R R0, SR_TID.X ;  /* 0x0000000000007919 */ /* 0x000e620000002100 */
[----:B------:R-:W-:Y:S01]  /*0020*/  HFMA2.MMA R3, -RZ, RZ, 1.75, 0 ;  /* 0x3f000000ff037435 */ /* 0x000fe200000001ff */
[----:B------:R-:W2:Y:S01]  /*0030*/  S2R R5, SR_CTAID.X ;  /* 0x0000000000057919 */ /* 0x000ea20000002500 */
[----:B-1----:R-:W-:-:S05]  /*0040*/  LOP3.LUT R0, R0, 0x1f, RZ, 0xc0, !PT ;  /* 0x0000001f00007812 */ /* 0x002fca00078ec0ff */
[----:B--2---:R-:W-:-:S05]  /*0050*/  IMAD R5, R5, 0x20, R0 ;  /* 0x0000002005057824 */ /* 0x004fca00078e0200 */
[----:B------:R-:W-:Y:S02]  /*0060*/  I2FP.F32.S32 R0, R5 ;  /* 0x0000000500007245 */ /* 0x000fe40000201400 */
[----:B------:R-:W-:-:S03]  /*0070*/  ISETP.GE.AND P0, PT, R5, 0x20, PT ;  /* 0x000000200500780c */ /* 0x000fc60003f06270 */
[----:B------:R-:W-:-:S04]  /*0080*/  FADD R0, R0, 0.5 ;  /* 0x3f00000000007421 */ /* 0x000fc80000000000 */
[----:B------:R-:W-:Y:S02]  /*0090*/  FFMA R0, R0, R3, -0.5 ;  /* 0xbf00000000007423 */ /* 0x000fe40000000003 */
[----:B------:R-:W1:Y:S03]  /*00a0*/  LDC.64 R2, c[0x0][0x210] ;  /* 0x00008400ff027b82 */ /* 0x000e660000000a00 */
[----:B------:R-:W-:-:S04]  /*00b0*/  FMNMX R0, RZ, R0, !PT ;  /* 0x00000000ff007209 */ /* 0x000fc80007800000 */
[----:B------:R-:W2:Y:S02]  /*00c0*/  F2I.TRUNC.NTZ R4, R0 ;  /* 0x0000000000047305 */ /* 0x000ea4000020f100 */
[----:B--2---:R-:W-:Y:S01]  /*00d0*/  I2FP.F32.S32 R7, R4 ;  /* 0x0000000400077245 */ /* 0x004fe20000201400 */
[----:B-1----:R-:W-:-:S04]  /*00e0*/  IMAD.WIDE R2, R5, 0x4, R2 ;  /* 0x0000000405027825 */ /* 0x002fc800078e0202 */
[----:B------:R-:W-:Y:S01]  /*00f0*/  FADD.SAT R7, R0, -R7 ;  /* 0x8000000700077221 */ /* 0x000fe20000002000 */
[----:B------:R-:W-:Y:S06]  /*0100*/  @P0 EXIT ;  /* 0x000000000000094d */ /* 0x000fec0003800000 */
[----:B------:R-:W-:Y:S02]  /*0110*/  ULDC.64 UR4, c[0x0][0x208] ;  /* 0x0000820000047ab9 */ /* 0x000fe40000000a00 */
[----:B------:R-:W-:Y:S01]  /*0120*/  STG.E desc[UR4][R2.64], R7 ;  /* 0x0000000702007986 */ /* 0x000fe2000c101904 */
[----:B------:R-:W-:Y:S05]  /*0130*/  EXIT ;  /* 0x000000000000794d */ /* 0x000fea0003800000 */
.L_x_0:
[----:B------:R-:W-:-:S00]  /*0140*/  BRA `(.L_x_0) ;  /* 0xfffffffc00fc7947 */ /* 0x000fc0000383ffff */
[----:B------:R-:W-:-:S00]  /*0150*/  NOP ;  /* 0x0000000000007918 */ /* 0x000fc00000000000 */
        /* <DEDUP_REMOVED lines=10> */
.L_x_1:


//--------------------- .nv.constant0.triton_poi_fused__to_copy_add_arange_clamp_mul_sub_58 --------------------------
	.section	.nv.constant0.triton_poi_fused__to_copy_add_arange_clamp_mul_sub_58,"a",@progbits
	.sectionflags	@""
	.align	4
.nv.constant0.triton_poi_fused__to_copy_add_arange_clamp_mul_sub_58:
	.zero		540
